	.headerflags	@"EF_CUDA_TEXMODE_UNIFIED EF_CUDA_64BIT_ADDRESS EF_CUDA_ACCELERATORS EF_CUDA_SM90 EF_CUDA_VIRTUAL_SM(EF_CUDA_SM90)"
	.elftype	@"ET_EXEC"


//--------------------- .nv.info                  --------------------------
	.section	.nv.info,"",@"SHT_CUDA_INFO"
	.align	4


	//----- nvinfo : EIATTR_REGCOUNT
	.align		4
        /*0000*/ 	.byte	0x04, 0x2f
        /*0002*/ 	.short	(.L_1 - .L_0)
	.align		4
.L_0:
        /*0004*/ 	.word	index@(triton_poi_fused_affine_grid_generator_0)
        /*0008*/ 	.word	0x00000012


	//----- nvinfo : EIATTR_MIN_STACK_SIZE
	.align		4
.L_1:
        /*000c*/ 	.byte	0x04, 0x12
        /*000e*/ 	.short	(.L_3 - .L_2)
	.align		4
.L_2:
        /*0010*/ 	.word	index@(triton_poi_fused_affine_grid_generator_0)
        /*0014*/ 	.word	0x00000000


	//----- nvinfo : EIATTR_FRAME_SIZE
	.align		4
.L_3:
        /*0018*/ 	.byte	0x04, 0x11
        /*001a*/ 	.short	(.L_5 - .L_4)
	.align		4
.L_4:
        /*001c*/ 	.word	index@(triton_poi_fused_affine_grid_generator_0)
        /*0020*/ 	.word	0x00000000


	//----- nvinfo : EIATTR_MIN_STACK_SIZE
	.align		4
.L_5:
        /*0024*/ 	.byte	0x04, 0x12
        /*0026*/ 	.short	(.L_7 - .L_6)
	.align		4
.L_6:
        /*0028*/ 	.word	index@(triton_poi_fused_affine_grid_generator_0)
        /*002c*/ 	.word	0x00000000
.L_7:


//--------------------- .nv.info.triton_poi_fused_affine_grid_generator_0 --------------------------
	.section	.nv.info.triton_poi_fused_affine_grid_generator_0,"",@"SHT_CUDA_INFO"
	.sectionflags	@""
	.align	4


	//----- nvinfo : EIATTR_CUDA_API_VERSION
	.align		4
        /*0000*/ 	.byte	0x04, 0x37
        /*0002*/ 	.short	(.L_9 - .L_8)
.L_8:
        /*0004*/ 	.word	0x0000007c


	//----- nvinfo : EIATTR_KPARAM_INFO
	.align		4
.L_9:
        /*0008*/ 	.byte	0x04, 0x17
        /*000a*/ 	.short	(.L_11 - .L_10)
.L_10:
        /*000c*/ 	.word	0x00000000
        /*0010*/ 	.short	0x0002
        /*0012*/ 	.short	0x0010
        /*0014*/ 	.byte	0x00, 0xf0, 0x11, 0x00


	//----- nvinfo : EIATTR_KPARAM_INFO
	.align		4
.L_11:
        /*0018*/ 	.byte	0x04, 0x17
        /*001a*/ 	.short	(.L_13 - .L_12)
.L_12:
        /*001c*/ 	.word	0x00000000
        /*0020*/ 	.short	0x0001
        /*0022*/ 	.short	0x0008
        /*0024*/ 	.byte	0x00, 0xf4, 0x21, 0x00


	//----- nvinfo : EIATTR_KPARAM_INFO
	.align		4
.L_13:
        /*0028*/ 	.byte	0x04, 0x17
        /*002a*/ 	.short	(.L_15 - .L_14)
.L_14:
        /*002c*/ 	.word	0x00000000
        /*0030*/ 	.short	0x0000
        /*0032*/ 	.short	0x0000
        /*0034*/ 	.byte	0x00, 0xf4, 0x21, 0x00


	//----- nvinfo : EIATTR_SPARSE_MMA_MASK
	.align		4
.L_15:
        /*0038*/ 	.byte	0x03, 0x50
        /*003a*/ 	.short	0x0000


	//----- nvinfo : EIATTR_MAXREG_COUNT
	.align		4
        /*003c*/ 	.byte	0x03, 0x1b
        /*003e*/ 	.short	0x00ff


	//----- nvinfo : EIATTR_EXIT_INSTR_OFFSETS
	.align		4
        /*0040*/ 	.byte	0x04, 0x1c
        /*0042*/ 	.short	(.L_17 - .L_16)


	//   ....[0]....
.L_16:
        /*0044*/ 	.word	0x000003b0


	//----- nvinfo : EIATTR_REQNTID
	.align		4
.L_17:
        /*0048*/ 	.byte	0x04, 0x10
        /*004a*/ 	.short	(.L_19 - .L_18)
.L_18:
        /*004c*/ 	.word	0x00000100
        /*0050*/ 	.word	0x00000001
        /*0054*/ 	.word	0x00000001


	//----- nvinfo : EIATTR_CBANK_PARAM_SIZE
	.align		4
.L_19:
        /*0058*/ 	.byte	0x03, 0x19
        /*005a*/ 	.short	0x0014


	//----- nvinfo : EIATTR_PARAM_CBANK
	.align		4
        /*005c*/ 	.byte	0x04, 0x0a
        /*005e*/ 	.short	(.L_21 - .L_20)
	.align		4
.L_20:
        /*0060*/ 	.word	index@(.nv.constant0.triton_poi_fused_affine_grid_generator_0)
        /*0064*/ 	.short	0x0210
        /*0066*/ 	.short	0x0014


	//----- nvinfo : EIATTR_SW_WAR
	.align		4
.L_21:
        /*0068*/ 	.byte	0x04, 0x36
        /*006a*/ 	.short	(.L_23 - .L_22)
.L_22:
        /*006c*/ 	.word	0x00000008
.L_23:


//--------------------- .nv.callgraph             --------------------------
	.section	.nv.callgraph,"",@"SHT_CUDA_CALLGRAPH"
	.align	4
	.sectionentsize	8
	.align		4
        /*0000*/ 	.word	0x00000000
	.align		4
        /*0004*/ 	.word	0xffffffff
	.align		4
        /*0008*/ 	.word	0x00000000
	.align		4
        /*000c*/ 	.word	0xfffffffe
	.align		4
        /*0010*/ 	.word	0x00000000
	.align		4
        /*0014*/ 	.word	0xfffffffd
	.align		4
        /*0018*/ 	.word	0x00000000
	.align		4
        /*001c*/ 	.word	0xfffffffc


//--------------------- .text.triton_poi_fused_affine_grid_generator_0 --------------------------
	.section	.text.triton_poi_fused_affine_grid_generator_0,"ax",@progbits
	.align	128
        .global         triton_poi_fused_affine_grid_generator_0
        .type           triton_poi_fused_affine_grid_generator_0,@function
        .size           triton_poi_fused_affine_grid_generator_0,(.L_x_1 - triton_poi_fused_affine_grid_generator_0)
        .other          triton_poi_fused_affine_grid_generator_0,@"STO_CUDA_ENTRY STV_DEFAULT"
triton_poi_fused_affine_grid_generator_0:
.text.triton_poi_fused_affine_grid_generator_0:
[----:B------:R-:W-:Y:S01]  /*0000*/  LDC R1, c[0x0][0x28] ;  /* 0x00000a00ff017b82 */ /* 0x000fe20000000800 */
[----:B------:R-:W1:Y:S07]  /*0010*/  S2R R5, SR_TID.X ;  /* 0x0000000000057919 */ /* 0x000e6e0000002100 */
[----:B------:R-:W2:Y:S01]  /*0020*/  LDC.64 R2, c[0x0][0x210] ;  /* 0x00008400ff027b82 */ /* 0x000ea20000000a00 */
[----:B------:R-:W-:Y:S01]  /*0030*/  ULDC.64 UR4, c[0x0][0x208] ;  /* 0x0000820000047ab9 */ /* 0x000fe20000000a00 */
[----:B------:R-:W3:Y:S01]  /*0040*/  S2R R6, SR_CTAID.X ;  /* 0x0000000000067919 */ /* 0x000ee20000002500 */
[----:B-1----:R-:W-:-:S02]  /*0050*/  SHF.L.U32 R5, R5, 0x1, RZ ;  /* 0x0000000105057819 */ /* 0x002fc400000006ff */
[----:B---3--:R-:W-:-:S04]  /*0060*/  SHF.L.U32 R4, R6, 0x9, RZ ;  /* 0x0000000906047819 */ /* 0x008fc800000006ff */
[----:B------:R-:W-:Y:S01]  /*0070*/  LOP3.LUT R0, R4, 0x1fe, R5, 0xf8, !PT ;  /* 0x000001fe04007812 */ /* 0x000fe200078ef805 */
[----:B------:R-:W-:Y:S01]  /*0080*/  VIADD R4, R4, 0x1 ;  /* 0x0000000104047836 */ /* 0x000fe20000000000 */
[----:B------:R-:W-:-:S03]  /*0090*/  SHF.R.U32.HI R5, RZ, 0x16, R6 ;  /* 0x00000016ff057819 */ /* 0x000fc60000011606 */
[----:B------:R-:W-:Y:S01]  /*00a0*/  IMAD.HI R6, R0, 0x5397829d, RZ ;  /* 0x5397829d00067827 */ /* 0x000fe200078e02ff */
[----:B------:R-:W-:-:S04]  /*00b0*/  SGXT.U32 R5, R5, 0x1 ;  /* 0x000000010505781a */ /* 0x000fc80000000000 */
[----:B------:R-:W-:Y:S02]  /*00c0*/  SHF.R.U32.HI R7, RZ, 0x1f, R6 ;  /* 0x0000001fff077819 */ /* 0x000fe40000011606 */
[----:B------:R-:W-:Y:S02]  /*00d0*/  IADD3 R5, R4, R5, RZ ;  /* 0x0000000504057210 */ /* 0x000fe40007ffe0ff */
[----:B------:R-:W-:Y:S02]  /*00e0*/  LEA.HI.SX32 R7, R6, R7, 0x11 ;  /* 0x0000000706077211 */ /* 0x000fe400078f8aff */
[----:B------:R-:W-:-:S03]  /*00f0*/  LOP3.LUT R5, R5, 0xfffffe02, RZ, 0xc0, !PT ;  /* 0xfffffe0205057812 */ /* 0x000fc600078ec0ff */
[----:B------:R-:W-:Y:S02]  /*0100*/  IMAD R7, R7, 0x6, RZ ;  /* 0x0000000607077824 */ /* 0x000fe400078e02ff */
[----:B------:R-:W-:Y:S02]  /*0110*/  IMAD.IADD R5, R4, 0x1, -R5 ;  /* 0x0000000104057824 */ /* 0x000fe400078e0a05 */
[----:B--2---:R-:W-:-:S04]  /*0120*/  IMAD.WIDE R2, R7, 0x4, R2 ;  /* 0x0000000407027825 */ /* 0x004fc800078e0202 */
[----:B------:R-:W-:Y:S01]  /*0130*/  IMAD R5, R5, 0x3, RZ ;  /* 0x0000000305057824 */ /* 0x000fe200078e02ff */
[----:B------:R-:W2:Y:S03]  /*0140*/  LDG.E.EL R8, desc[UR4][R2.64+0x4] ;  /* 0x0000040402087981 */ /* 0x000ea6000c2e1900 */
[----:B------:R-:W-:Y:S01]  /*0150*/  IMAD.WIDE R10, R5, 0x4, R2 ;  /* 0x00000004050a7825 */ /* 0x000fe200078e0202 */
[----:B------:R-:W3:Y:S04]  /*0160*/  LDG.E.EL R6, desc[UR4][R2.64] ;  /* 0x0000000402067981 */ /* 0x000ee8000c2e1900 */
[----:B------:R-:W4:Y:S04]  /*0170*/  LDG.E.EL R7, desc[UR4][R10.64+0x4] ;  /* 0x000004040a077981 */ /* 0x000f28000c2e1900 */
[----:B------:R-:W5:Y:S04]  /*0180*/  LDG.E.EL R5, desc[UR4][R10.64] ;  /* 0x000000040a057981 */ /* 0x000f68000c2e1900 */
[----:B------:R1:W5:Y:S04]  /*0190*/  LDG.E.EL R4, desc[UR4][R2.64+0x8] ;  /* 0x0000080402047981 */ /* 0x000368000c2e1900 */
[----:B------:R1:W5:Y:S01]  /*01a0*/  LDG.E.EL R9, desc[UR4][R10.64+0x8] ;  /* 0x000008040a097981 */ /* 0x000362000c2e1900 */
[----:B------:R-:W-:-:S05]  /*01b0*/  SHF.R.S32.HI R12, RZ, 0x1, R0 ;  /* 0x00000001ff0c7819 */ /* 0x000fca0000011400 */
[----:B------:R-:W-:Y:S01]  /*01c0*/  IMAD.HI R13, R12, 0x5397829d, RZ ;  /* 0x5397829d0c0d7827 */ /* 0x000fe200078e02ff */
[----:B-1----:R-:W1:Y:S04]  /*01d0*/  LDC.64 R2, c[0x0][0x218] ;  /* 0x00008600ff027b82 */ /* 0x002e680000000a00 */
[----:B------:R-:W-:-:S04]  /*01e0*/  SHF.R.U32.HI R14, RZ, 0x1f, R13 ;  /* 0x0000001fff0e7819 */ /* 0x000fc8000001160d */
[----:B------:R-:W-:-:S05]  /*01f0*/  LEA.HI.SX32 R13, R13, R14, 0x12 ;  /* 0x0000000e0d0d7211 */ /* 0x000fca00078f92ff */
[----:B------:R-:W-:Y:S01]  /*0200*/  IMAD R13, R13, -0xc400, R12 ;  /* 0xffff3c000d0d7824 */ /* 0x000fe200078e020c */
[----:B------:R-:W-:-:S10]  /*0210*/  HFMA2.MMA R12, -RZ, RZ, 0, 0 ;  /* 0x00000000ff0c7435 */ /* 0x000fd400000001ff */
[----:B------:R-:W-:-:S05]  /*0220*/  IMAD.HI R12, R13, -0x6db6db6d, R12 ;  /* 0x924924930d0c7827 */ /* 0x000fca00078e020c */
[----:B------:R-:W-:-:S04]  /*0230*/  SHF.R.U32.HI R15, RZ, 0x1f, R12 ;  /* 0x0000001fff0f7819 */ /* 0x000fc8000001160c */
[----:B------:R-:W-:Y:S02]  /*0240*/  LEA.HI.SX32 R15, R12, R15, 0x19 ;  /* 0x0000000f0c0f7211 */ /* 0x000fe400078fcaff */
[----:B------:R-:W-:-:S03]  /*0250*/  ISETP.GE.AND P1, PT, R13, 0x6200, PT ;  /* 0x000062000d00780c */ /* 0x000fc60003f26270 */
[----:B------:R-:W-:Y:S01]  /*0260*/  IMAD R12, R15, -0xe0, R13 ;  /* 0xffffff200f0c7824 */ /* 0x000fe200078e020d */
[----:B------:R-:W-:Y:S02]  /*0270*/  I2FP.F32.S32 R11, R15 ;  /* 0x0000000f000b7245 */ /* 0x000fe40000201400 */
[----:B------:R-:W-:Y:S02]  /*0280*/  IADD3 R15, -R15, 0xdf, RZ ;  /* 0x000000df0f0f7810 */ /* 0x000fe40007ffe1ff */
[----:B------:R-:W-:Y:S02]  /*0290*/  ISETP.GE.AND P0, PT, R12, 0x70, PT ;  /* 0x000000700c00780c */ /* 0x000fe40003f06270 */
[----:B------:R-:W-:Y:S01]  /*02a0*/  I2FP.F32.S32 R10, R12 ;  /* 0x0000000c000a7245 */ /* 0x000fe20000201400 */
[----:B------:R-:W-:Y:S01]  /*02b0*/  IMAD.MOV.U32 R13, RZ, RZ, 0x3c124925 ;  /* 0x3c124925ff0d7424 */ /* 0x000fe200078e00ff */
[----:B------:R-:W-:Y:S02]  /*02c0*/  IADD3 R12, -R12, 0xdf, RZ ;  /* 0x000000df0c0c7810 */ /* 0x000fe40007ffe1ff */
[----:B------:R-:W-:Y:S01]  /*02d0*/  I2FP.F32.U32 R15, R15 ;  /* 0x0000000f000f7245 */ /* 0x000fe20000201000 */
[-C--:B------:R-:W-:Y:S01]  /*02e0*/  FFMA R11, R11, R13.reuse, -0.99553573131561279297 ;  /* 0xbf7edb6e0b0b7423 */ /* 0x080fe2000000000d */
[----:B------:R-:W-:Y:S01]  /*02f0*/  I2FP.F32.U32 R12, R12 ;  /* 0x0000000c000c7245 */ /* 0x000fe20000201000 */
[----:B------:R-:W-:-:S02]  /*0300*/  FFMA R10, R10, R13, -0.99553573131561279297 ;  /* 0xbf7edb6e0a0a7423 */ /* 0x000fc4000000000d */
[-C--:B------:R-:W-:Y:S02]  /*0310*/  @P1 FFMA R11, R15, -R13.reuse, 0.99553573131561279297 ;  /* 0x3f7edb6e0f0b1423 */ /* 0x080fe4000000080d */
[----:B------:R-:W-:Y:S01]  /*0320*/  @P0 FFMA R10, R12, -R13, 0.99553573131561279297 ;  /* 0x3f7edb6e0c0a0423 */ /* 0x000fe2000000080d */
[----:B-1----:R-:W-:-:S04]  /*0330*/  IMAD.WIDE R2, R0, 0x4, R2 ;  /* 0x0000000400027825 */ /* 0x002fc800078e0202 */
[----:B--2---:R-:W-:-:S04]  /*0340*/  FMUL R13, R8, R11 ;  /* 0x0000000b080d7220 */ /* 0x004fc80000400000 */
[----:B---3--:R-:W-:Y:S01]  /*0350*/  FFMA R13, R6, R10, R13 ;  /* 0x0000000a060d7223 */ /* 0x008fe2000000000d */
[----:B----4-:R-:W-:-:S04]  /*0360*/  FMUL R8, R7, R11 ;  /* 0x0000000b07087220 */ /* 0x010fc80000400000 */
[----:B-----5:R-:W-:Y:S01]  /*0370*/  FFMA R8, R5, R10, R8 ;  /* 0x0000000a05087223 */ /* 0x020fe20000000008 */
[----:B------:R-:W-:-:S03]  /*0380*/  FADD R4, R4, R13 ;  /* 0x0000000d04047221 */ /* 0x000fc60000000000 */
[----:B------:R-:W-:-:S05]  /*0390*/  FADD R5, R9, R8 ;  /* 0x0000000809057221 */ /* 0x000fca0000000000 */
[----:B------:R-:W-:Y:S01]  /*03a0*/  STG.E.64 desc[UR4][R2.64], R4 ;  /* 0x0000000402007986 */ /* 0x000fe2000c101b04 */
[----:B------:R-:W-:Y:S05]  /*03b0*/  EXIT ;  /* 0x000000000000794d */ /* 0x000fea0003800000 */
.L_x_0:
[----:B------:R-:W-:-:S00]  /*03c0*/  BRA `(.L_x_0) ;  /* 0xfffffffc00fc7947 */ /* 0x000fc0000383ffff */
[----:B------:R-:W-:-:S00]  /*03d0*/  NOP ;  /* 0x0000000000007918 */ /* 0x000fc00000000000 */
        /* <DEDUP_REMOVED lines=10> */
.L_x_1:


//--------------------- .nv.constant0.triton_poi_fused_affine_grid_generator_0 --------------------------
	.section	.nv.constant0.triton_poi_fused_affine_grid_generator_0,"a",@progbits
	.sectionflags	@""
	.align	4
.nv.constant0.triton_poi_fused_affine_grid_generator_0:
	.zero		548
